//
// Generated by NVIDIA NVVM Compiler
//
// Compiler Build ID: CL-36424714
// Cuda compilation tools, release 13.0, V13.0.88
// Based on NVVM 20.0.0
//

.version 9.0
.target sm_100
.address_size 64

	// .globl	_Z11convolveGPUPKfPfiiS0_ii

.visible .entry _Z11convolveGPUPKfPfiiS0_ii(
	.param .u64 .ptr .align 1 _Z11convolveGPUPKfPfiiS0_ii_param_0,
	.param .u64 .ptr .align 1 _Z11convolveGPUPKfPfiiS0_ii_param_1,
	.param .u32 _Z11convolveGPUPKfPfiiS0_ii_param_2,
	.param .u32 _Z11convolveGPUPKfPfiiS0_ii_param_3,
	.param .u64 .ptr .align 1 _Z11convolveGPUPKfPfiiS0_ii_param_4,
	.param .u32 _Z11convolveGPUPKfPfiiS0_ii_param_5,
	.param .u32 _Z11convolveGPUPKfPfiiS0_ii_param_6
)
{
	.reg .pred 	%p<44>;
	.reg .b32 	%r<110>;
	.reg .b32 	%f<164>;
	.reg .b64 	%rd<29>;

	ld.param.u64 	%rd4, [_Z11convolveGPUPKfPfiiS0_ii_param_0];
	ld.param.u64 	%rd5, [_Z11convolveGPUPKfPfiiS0_ii_param_1];
	ld.param.u32 	%r48, [_Z11convolveGPUPKfPfiiS0_ii_param_2];
	ld.param.u32 	%r49, [_Z11convolveGPUPKfPfiiS0_ii_param_3];
	ld.param.u64 	%rd6, [_Z11convolveGPUPKfPfiiS0_ii_param_4];
	ld.param.u32 	%r50, [_Z11convolveGPUPKfPfiiS0_ii_param_5];
	ld.param.u32 	%r51, [_Z11convolveGPUPKfPfiiS0_ii_param_6];
	cvta.to.global.u64 	%rd1, %rd5;
	cvta.to.global.u64 	%rd2, %rd4;
	cvta.to.global.u64 	%rd3, %rd6;
	shr.u32 	%r52, %r51, 31;
	add.s32 	%r53, %r51, %r52;
	shr.s32 	%r1, %r53, 1;
	shr.u32 	%r54, %r50, 31;
	add.s32 	%r55, %r50, %r54;
	shr.s32 	%r2, %r55, 1;
	mov.u32 	%r56, %ctaid.x;
	mov.u32 	%r57, %ntid.x;
	mov.u32 	%r58, %tid.x;
	mad.lo.s32 	%r3, %r56, %r57, %r58;
	mov.u32 	%r59, %ctaid.y;
	mov.u32 	%r60, %ntid.y;
	mov.u32 	%r61, %tid.y;
	mad.lo.s32 	%r96, %r59, %r60, %r61;
	mov.u32 	%r62, %nctaid.x;
	mul.lo.s32 	%r5, %r57, %r62;
	mov.u32 	%r63, %nctaid.y;
	mul.lo.s32 	%r6, %r60, %r63;
	setp.ge.s32 	%p4, %r96, %r49;
	@%p4 bra 	$L__BB0_35;
	sub.s32 	%r7, %r49, %r1;
	sub.s32 	%r8, %r48, %r2;
	setp.gt.s32 	%p5, %r51, -2;
	neg.s32 	%r9, %r2;
	@%p5 bra 	$L__BB0_8;
$L__BB0_2:
	setp.lt.s32 	%p34, %r3, %r48;
	@%p34 bra 	$L__BB0_4;
$L__BB0_3:
	add.s32 	%r96, %r96, %r6;
	setp.lt.s32 	%p43, %r96, %r49;
	@%p43 bra 	$L__BB0_2;
	bra.uni 	$L__BB0_35;
$L__BB0_4:
	setp.ge.s32 	%p35, %r96, %r1;
	setp.lt.s32 	%p36, %r96, %r7;
	and.pred  	%p1, %p35, %p36;
	mul.lo.s32 	%r12, %r96, %r48;
	not.pred 	%p38, %p1;
	mov.u32 	%r97, %r3;
$L__BB0_5:
	setp.lt.s32 	%p37, %r97, %r2;
	or.pred  	%p39, %p38, %p37;
	setp.ge.s32 	%p40, %r97, %r8;
	or.pred  	%p41, %p39, %p40;
	@%p41 bra 	$L__BB0_7;
	add.s32 	%r93, %r97, %r12;
	mul.lo.s32 	%r94, %r93, 3;
	mul.wide.s32 	%rd27, %r94, 4;
	add.s64 	%rd28, %rd1, %rd27;
	mov.b32 	%r95, 0;
	st.global.u32 	[%rd28+8], %r95;
	st.global.u32 	[%rd28+4], %r95;
	st.global.u32 	[%rd28], %r95;
$L__BB0_7:
	add.s32 	%r97, %r97, %r5;
	setp.lt.s32 	%p42, %r97, %r48;
	@%p42 bra 	$L__BB0_5;
	bra.uni 	$L__BB0_3;
$L__BB0_8:
	setp.gt.s32 	%p6, %r50, -2;
	@%p6 bra 	$L__BB0_15;
$L__BB0_9:
	setp.lt.s32 	%p25, %r3, %r48;
	@%p25 bra 	$L__BB0_11;
$L__BB0_10:
	add.s32 	%r96, %r96, %r6;
	setp.lt.s32 	%p33, %r96, %r49;
	@%p33 bra 	$L__BB0_9;
	bra.uni 	$L__BB0_35;
$L__BB0_11:
	setp.ge.s32 	%p26, %r96, %r1;
	setp.lt.s32 	%p27, %r96, %r7;
	and.pred  	%p2, %p26, %p27;
	mul.lo.s32 	%r17, %r96, %r48;
	mov.u32 	%r99, %r3;
$L__BB0_12:
	setp.ge.s32 	%p28, %r99, %r2;
	and.pred  	%p29, %p2, %p28;
	setp.lt.s32 	%p30, %r99, %r8;
	and.pred  	%p31, %p29, %p30;
	@%p31 bra 	$L__BB0_14;
$L__BB0_13:
	add.s32 	%r99, %r99, %r5;
	setp.lt.s32 	%p32, %r99, %r48;
	@%p32 bra 	$L__BB0_12;
	bra.uni 	$L__BB0_10;
$L__BB0_14:
	add.s32 	%r90, %r99, %r17;
	mul.lo.s32 	%r91, %r90, 3;
	mul.wide.s32 	%rd25, %r91, 4;
	add.s64 	%rd26, %rd1, %rd25;
	mov.b32 	%r92, 0;
	st.global.u32 	[%rd26+8], %r92;
	st.global.u32 	[%rd26+4], %r92;
	st.global.u32 	[%rd26], %r92;
	bra.uni 	$L__BB0_13;
$L__BB0_15:
	abs.s32 	%r64, %r2;
	add.s32 	%r20, %r2, %r64;
	add.s32 	%r65, %r20, 1;
	and.b32  	%r21, %r65, 7;
	max.s32 	%r66, %r2, %r9;
	add.s32 	%r67, %r2, %r66;
	add.s32 	%r68, %r67, 1;
	and.b32  	%r69, %r68, -8;
	neg.s32 	%r22, %r69;
$L__BB0_16:
	setp.ge.s32 	%p7, %r3, %r48;
	@%p7 bra 	$L__BB0_34;
	setp.ge.s32 	%p8, %r96, %r1;
	setp.lt.s32 	%p9, %r96, %r7;
	and.pred  	%p3, %p8, %p9;
	not.pred 	%p11, %p3;
	mov.u32 	%r101, %r3;
$L__BB0_18:
	setp.lt.s32 	%p10, %r101, %r2;
	or.pred  	%p12, %p11, %p10;
	setp.ge.s32 	%p13, %r101, %r8;
	or.pred  	%p14, %p12, %p13;
	@%p14 bra 	$L__BB0_33;
	neg.s32 	%r102, %r1;
	mov.f32 	%f163, 0f00000000;
	mov.f32 	%f162, %f163;
	mov.f32 	%f161, %f163;
$L__BB0_20:
	mov.u32 	%r26, %r102;
	setp.lt.u32 	%p15, %r20, 7;
	add.s32 	%r70, %r26, %r96;
	mul.lo.s32 	%r27, %r70, %r48;
	add.s32 	%r28, %r27, %r101;
	add.s32 	%r71, %r26, %r1;
	mul.lo.s32 	%r103, %r71, %r50;
	add.s32 	%r30, %r103, %r2;
	mov.u32 	%r107, %r9;
	@%p15 bra 	$L__BB0_23;
	add.s32 	%r72, %r9, %r101;
	add.s32 	%r73, %r72, %r27;
	mul.lo.s32 	%r104, %r73, 3;
	mov.u32 	%r105, %r22;
	mov.u32 	%r107, %r9;
$L__BB0_22:
	.pragma "nounroll";
	mul.wide.s32 	%rd7, %r103, 4;
	add.s64 	%rd8, %rd3, %rd7;
	ld.global.f32 	%f42, [%rd8];
	mul.wide.s32 	%rd9, %r104, 4;
	add.s64 	%rd10, %rd2, %rd9;
	ld.global.f32 	%f43, [%rd10+8];
	fma.rn.f32 	%f44, %f42, %f43, %f161;
	ld.global.f32 	%f45, [%rd10+4];
	fma.rn.f32 	%f46, %f42, %f45, %f162;
	ld.global.f32 	%f47, [%rd10];
	fma.rn.f32 	%f48, %f42, %f47, %f163;
	ld.global.f32 	%f49, [%rd8+4];
	ld.global.f32 	%f50, [%rd10+20];
	fma.rn.f32 	%f51, %f49, %f50, %f44;
	ld.global.f32 	%f52, [%rd10+16];
	fma.rn.f32 	%f53, %f49, %f52, %f46;
	ld.global.f32 	%f54, [%rd10+12];
	fma.rn.f32 	%f55, %f49, %f54, %f48;
	ld.global.f32 	%f56, [%rd8+8];
	ld.global.f32 	%f57, [%rd10+32];
	fma.rn.f32 	%f58, %f56, %f57, %f51;
	ld.global.f32 	%f59, [%rd10+28];
	fma.rn.f32 	%f60, %f56, %f59, %f53;
	ld.global.f32 	%f61, [%rd10+24];
	fma.rn.f32 	%f62, %f56, %f61, %f55;
	ld.global.f32 	%f63, [%rd8+12];
	ld.global.f32 	%f64, [%rd10+44];
	fma.rn.f32 	%f65, %f63, %f64, %f58;
	ld.global.f32 	%f66, [%rd10+40];
	fma.rn.f32 	%f67, %f63, %f66, %f60;
	ld.global.f32 	%f68, [%rd10+36];
	fma.rn.f32 	%f69, %f63, %f68, %f62;
	ld.global.f32 	%f70, [%rd8+16];
	ld.global.f32 	%f71, [%rd10+56];
	fma.rn.f32 	%f72, %f70, %f71, %f65;
	ld.global.f32 	%f73, [%rd10+52];
	fma.rn.f32 	%f74, %f70, %f73, %f67;
	ld.global.f32 	%f75, [%rd10+48];
	fma.rn.f32 	%f76, %f70, %f75, %f69;
	ld.global.f32 	%f77, [%rd8+20];
	ld.global.f32 	%f78, [%rd10+68];
	fma.rn.f32 	%f79, %f77, %f78, %f72;
	ld.global.f32 	%f80, [%rd10+64];
	fma.rn.f32 	%f81, %f77, %f80, %f74;
	ld.global.f32 	%f82, [%rd10+60];
	fma.rn.f32 	%f83, %f77, %f82, %f76;
	ld.global.f32 	%f84, [%rd8+24];
	ld.global.f32 	%f85, [%rd10+80];
	fma.rn.f32 	%f86, %f84, %f85, %f79;
	ld.global.f32 	%f87, [%rd10+76];
	fma.rn.f32 	%f88, %f84, %f87, %f81;
	ld.global.f32 	%f89, [%rd10+72];
	fma.rn.f32 	%f90, %f84, %f89, %f83;
	ld.global.f32 	%f91, [%rd8+28];
	ld.global.f32 	%f92, [%rd10+92];
	fma.rn.f32 	%f161, %f91, %f92, %f86;
	ld.global.f32 	%f93, [%rd10+88];
	fma.rn.f32 	%f162, %f91, %f93, %f88;
	ld.global.f32 	%f94, [%rd10+84];
	fma.rn.f32 	%f163, %f91, %f94, %f90;
	add.s32 	%r107, %r107, 8;
	add.s32 	%r105, %r105, 8;
	add.s32 	%r104, %r104, 24;
	add.s32 	%r103, %r103, 8;
	setp.ne.s32 	%p16, %r105, 0;
	@%p16 bra 	$L__BB0_22;
$L__BB0_23:
	setp.eq.s32 	%p17, %r21, 0;
	@%p17 bra 	$L__BB0_31;
	add.s32 	%r74, %r21, -1;
	setp.lt.u32 	%p18, %r74, 3;
	@%p18 bra 	$L__BB0_26;
	add.s32 	%r75, %r28, %r107;
	mul.lo.s32 	%r76, %r75, 3;
	add.s32 	%r77, %r30, %r107;
	mul.wide.s32 	%rd11, %r77, 4;
	add.s64 	%rd12, %rd3, %rd11;
	ld.global.f32 	%f96, [%rd12];
	mul.wide.s32 	%rd13, %r76, 4;
	add.s64 	%rd14, %rd2, %rd13;
	ld.global.f32 	%f97, [%rd14+8];
	fma.rn.f32 	%f98, %f96, %f97, %f161;
	ld.global.f32 	%f99, [%rd14+4];
	fma.rn.f32 	%f100, %f96, %f99, %f162;
	ld.global.f32 	%f101, [%rd14];
	fma.rn.f32 	%f102, %f96, %f101, %f163;
	ld.global.f32 	%f103, [%rd12+4];
	ld.global.f32 	%f104, [%rd14+20];
	fma.rn.f32 	%f105, %f103, %f104, %f98;
	ld.global.f32 	%f106, [%rd14+16];
	fma.rn.f32 	%f107, %f103, %f106, %f100;
	ld.global.f32 	%f108, [%rd14+12];
	fma.rn.f32 	%f109, %f103, %f108, %f102;
	ld.global.f32 	%f110, [%rd12+8];
	ld.global.f32 	%f111, [%rd14+32];
	fma.rn.f32 	%f112, %f110, %f111, %f105;
	ld.global.f32 	%f113, [%rd14+28];
	fma.rn.f32 	%f114, %f110, %f113, %f107;
	ld.global.f32 	%f115, [%rd14+24];
	fma.rn.f32 	%f116, %f110, %f115, %f109;
	ld.global.f32 	%f117, [%rd12+12];
	ld.global.f32 	%f118, [%rd14+44];
	fma.rn.f32 	%f161, %f117, %f118, %f112;
	ld.global.f32 	%f119, [%rd14+40];
	fma.rn.f32 	%f162, %f117, %f119, %f114;
	ld.global.f32 	%f120, [%rd14+36];
	fma.rn.f32 	%f163, %f117, %f120, %f116;
	add.s32 	%r107, %r107, 4;
$L__BB0_26:
	add.s32 	%r79, %r20, 1;
	and.b32  	%r78, %r79, 3;
	setp.eq.s32 	%p19, %r78, 0;
	@%p19 bra 	$L__BB0_31;
	setp.eq.s32 	%p20, %r78, 1;
	@%p20 bra 	$L__BB0_29;
	add.s32 	%r80, %r28, %r107;
	mul.lo.s32 	%r81, %r80, 3;
	add.s32 	%r82, %r30, %r107;
	mul.wide.s32 	%rd15, %r82, 4;
	add.s64 	%rd16, %rd3, %rd15;
	ld.global.f32 	%f122, [%rd16];
	mul.wide.s32 	%rd17, %r81, 4;
	add.s64 	%rd18, %rd2, %rd17;
	ld.global.f32 	%f123, [%rd18+8];
	fma.rn.f32 	%f124, %f122, %f123, %f161;
	ld.global.f32 	%f125, [%rd18+4];
	fma.rn.f32 	%f126, %f122, %f125, %f162;
	ld.global.f32 	%f127, [%rd18];
	fma.rn.f32 	%f128, %f122, %f127, %f163;
	ld.global.f32 	%f129, [%rd16+4];
	ld.global.f32 	%f130, [%rd18+20];
	fma.rn.f32 	%f161, %f129, %f130, %f124;
	ld.global.f32 	%f131, [%rd18+16];
	fma.rn.f32 	%f162, %f129, %f131, %f126;
	ld.global.f32 	%f132, [%rd18+12];
	fma.rn.f32 	%f163, %f129, %f132, %f128;
	add.s32 	%r107, %r107, 2;
$L__BB0_29:
	and.b32  	%r83, %r20, 1;
	setp.eq.b32 	%p21, %r83, 1;
	@%p21 bra 	$L__BB0_31;
	add.s32 	%r84, %r28, %r107;
	mul.lo.s32 	%r85, %r84, 3;
	add.s32 	%r86, %r30, %r107;
	mul.wide.s32 	%rd19, %r86, 4;
	add.s64 	%rd20, %rd3, %rd19;
	ld.global.f32 	%f133, [%rd20];
	mul.wide.s32 	%rd21, %r85, 4;
	add.s64 	%rd22, %rd2, %rd21;
	ld.global.f32 	%f134, [%rd22+8];
	fma.rn.f32 	%f161, %f133, %f134, %f161;
	ld.global.f32 	%f135, [%rd22+4];
	fma.rn.f32 	%f162, %f133, %f135, %f162;
	ld.global.f32 	%f136, [%rd22];
	fma.rn.f32 	%f163, %f133, %f136, %f163;
$L__BB0_31:
	add.s32 	%r102, %r26, 1;
	abs.s32 	%r87, %r1;
	setp.ne.s32 	%p22, %r26, %r87;
	@%p22 bra 	$L__BB0_20;
	mad.lo.s32 	%r88, %r96, %r48, %r101;
	mul.lo.s32 	%r89, %r88, 3;
	mul.wide.s32 	%rd23, %r89, 4;
	add.s64 	%rd24, %rd1, %rd23;
	st.global.f32 	[%rd24+8], %f161;
	st.global.f32 	[%rd24+4], %f162;
	st.global.f32 	[%rd24], %f163;
$L__BB0_33:
	add.s32 	%r101, %r101, %r5;
	setp.lt.s32 	%p23, %r101, %r48;
	@%p23 bra 	$L__BB0_18;
$L__BB0_34:
	add.s32 	%r96, %r96, %r6;
	setp.lt.s32 	%p24, %r96, %r49;
	@%p24 bra 	$L__BB0_16;
$L__BB0_35:
	ret;

}


// ===== COMPILED SASS (sm_100) =====

	.target	sm_100

	.elftype	@"ET_EXEC"


//--------------------- .note.nv.tkinfo           --------------------------
	.section	.note.nv.tkinfo,"",@"SHT_NOTE"
	.sectionflags	@"SHF_NOTE_NV_TKINFO"
	.tkinfo
        /*0018*/ 	.word	0x00000002
        /*0030*/ 	.string	""
        /*0030*/ 	.string	"ptxas"
        /*0030*/ 	.string	"Cuda compilation tools, release 13.0, V13.0.88"
        /*0030*/ 	.string	"Build cuda_13.0.r13.0/compiler.36424714_0"
        /*0030*/ 	.string	"-arch sm_100 -m 64 "



//--------------------- .note.nv.cuinfo           --------------------------
	.section	.note.nv.cuinfo,"",@"SHT_NOTE"
	.sectionflags	@"SHF_NOTE_NV_CUINFO"
        /*0018*/ 	.short	0x0002
        /*001a*/ 	.short	0x0064
        /*001c*/ 	.short	0x0082
	.zero		2


//--------------------- .nv.info                  --------------------------
	.section	.nv.info,"",@"SHT_CUDA_INFO"
	.align	4


	//----- nvinfo : EIATTR_REGCOUNT
	.align		4
        /*0000*/ 	.byte	0x04, 0x2f
        /*0002*/ 	.short	(.L_1 - .L_0)
	.align		4
.L_0:
        /*0004*/ 	.word	index@(_Z11convolveGPUPKfPfiiS0_ii)
        /*0008*/ 	.word	0x00000020


	//----- nvinfo : EIATTR_FRAME_SIZE
	.align		4
.L_1:
        /*000c*/ 	.byte	0x04, 0x11
        /*000e*/ 	.short	(.L_3 - .L_2)
	.align		4
.L_2:
        /*0010*/ 	.word	index@(_Z11convolveGPUPKfPfiiS0_ii)
        /*0014*/ 	.word	0x00000000


	//----- nvinfo : EIATTR_MIN_STACK_SIZE
	.align		4
.L_3:
        /*0018*/ 	.byte	0x04, 0x12
        /*001a*/ 	.short	(.L_5 - .L_4)
	.align		4
.L_4:
        /*001c*/ 	.word	index@(_Z11convolveGPUPKfPfiiS0_ii)
        /*0020*/ 	.word	0x00000000
.L_5:


//--------------------- .nv.compat                --------------------------
	.section	.nv.compat,"",@"SHT_CUDA_COMPAT_INFO"
	.align	4
        /*0000*/ 	.byte	0x02, 0x09, 0x00, 0x00, 0x02, 0x02, 0x01, 0x00, 0x02, 0x05, 0x05, 0x00, 0x03, 0x07, 0x01, 0x01
        /*0010*/ 	.byte	0x02, 0x03, 0x00, 0x00, 0x02, 0x06, 0x01, 0x00, 0x04, 0x0b, 0x08, 0x00, 0x09, 0x00, 0x00, 0x00
        /*0020*/ 	.byte	0x00, 0x00, 0x00, 0x00


//--------------------- .nv.info._Z11convolveGPUPKfPfiiS0_ii --------------------------
	.section	.nv.info._Z11convolveGPUPKfPfiiS0_ii,"",@"SHT_CUDA_INFO"
	.sectionflags	@""
	.align	4


	//----- nvinfo : EIATTR_CUDA_API_VERSION
	.align		4
        /*0000*/ 	.byte	0x04, 0x37
        /*0002*/ 	.short	(.L_7 - .L_6)
.L_6:
        /*0004*/ 	.word	0x00000082


	//----- nvinfo : EIATTR_KPARAM_INFO
	.align		4
.L_7:
        /*0008*/ 	.byte	0x04, 0x17
        /*000a*/ 	.short	(.L_9 - .L_8)
.L_8:
        /*000c*/ 	.word	0x00000000
        /*0010*/ 	.short	0x0006
        /*0012*/ 	.short	0x0024
        /*0014*/ 	.byte	0x00, 0xf0, 0x11, 0x00


	//----- nvinfo : EIATTR_KPARAM_INFO
	.align		4
.L_9:
        /*0018*/ 	.byte	0x04, 0x17
        /*001a*/ 	.short	(.L_11 - .L_10)
.L_10:
        /*001c*/ 	.word	0x00000000
        /*0020*/ 	.short	0x0005
        /*0022*/ 	.short	0x0020
        /*0024*/ 	.byte	0x00, 0xf0, 0x11, 0x00


	//----- nvinfo : EIATTR_KPARAM_INFO
	.align		4
.L_11:
        /*0028*/ 	.byte	0x04, 0x17
        /*002a*/ 	.short	(.L_13 - .L_12)
.L_12:
        /*002c*/ 	.word	0x00000000
        /*0030*/ 	.short	0x0004
        /*0032*/ 	.short	0x0018
        /*0034*/ 	.byte	0x00, 0xf5, 0x21, 0x00


	//----- nvinfo : EIATTR_KPARAM_INFO
	.align		4
.L_13:
        /*0038*/ 	.byte	0x04, 0x17
        /*003a*/ 	.short	(.L_15 - .L_14)
.L_14:
        /*003c*/ 	.word	0x00000000
        /*0040*/ 	.short	0x0003
        /*0042*/ 	.short	0x0014
        /*0044*/ 	.byte	0x00, 0xf0, 0x11, 0x00


	//----- nvinfo : EIATTR_KPARAM_INFO
	.align		4
.L_15:
        /*0048*/ 	.byte	0x04, 0x17
        /*004a*/ 	.short	(.L_17 - .L_16)
.L_16:
        /*004c*/ 	.word	0x00000000
        /*0050*/ 	.short	0x0002
        /*0052*/ 	.short	0x0010
        /*0054*/ 	.byte	0x00, 0xf0, 0x11, 0x00


	//----- nvinfo : EIATTR_KPARAM_INFO
	.align		4
.L_17:
        /*0058*/ 	.byte	0x04, 0x17
        /*005a*/ 	.short	(.L_19 - .L_18)
.L_18:
        /*005c*/ 	.word	0x00000000
        /*0060*/ 	.short	0x0001
        /*0062*/ 	.short	0x0008
        /*0064*/ 	.byte	0x00, 0xf5, 0x21, 0x00


	//----- nvinfo : EIATTR_KPARAM_INFO
	.align		4
.L_19:
        /*0068*/ 	.byte	0x04, 0x17
        /*006a*/ 	.short	(.L_21 - .L_20)
.L_20:
        /*006c*/ 	.word	0x00000000
        /*0070*/ 	.short	0x0000
        /*0072*/ 	.short	0x0000
        /*0074*/ 	.byte	0x00, 0xf5, 0x21, 0x00


	//----- nvinfo : EIATTR_SPARSE_MMA_MASK
	.align		4
.L_21:
        /*0078*/ 	.byte	0x03, 0x50
        /*007a*/ 	.short	0x0000


	//----- nvinfo : EIATTR_MAXREG_COUNT
	.align		4
        /*007c*/ 	.byte	0x03, 0x1b
        /*007e*/ 	.short	0x00ff


	//----- nvinfo : EIATTR_MERCURY_ISA_VERSION
	.align		4
        /*0080*/ 	.byte	0x03, 0x5f
        /*0082*/ 	.short	0x0101


	//----- nvinfo : EIATTR_VRC_CTA_INIT_COUNT
	.align		4
        /*0084*/ 	.byte	0x02, 0x4a
	.zero		1
	.zero		1


	//----- nvinfo : EIATTR_EXIT_INSTR_OFFSETS
	.align		4
        /*0088*/ 	.byte	0x04, 0x1c
        /*008a*/ 	.short	(.L_23 - .L_22)


	//   ....[0]....
.L_22:
        /*008c*/ 	.word	0x00000110


	//   ....[1]....
        /*0090*/ 	.word	0x00000360


	//   ....[2]....
        /*0094*/ 	.word	0x00000520


	//   ....[3]....
        /*0098*/ 	.word	0x00001270


	//----- nvinfo : EIATTR_CRS_STACK_SIZE
	.align		4
.L_23:
        /*009c*/ 	.byte	0x04, 0x1e
        /*009e*/ 	.short	(.L_25 - .L_24)
.L_24:
        /*00a0*/ 	.word	0x00000000


	//----- nvinfo : EIATTR_CBANK_PARAM_SIZE
	.align		4
.L_25:
        /*00a4*/ 	.byte	0x03, 0x19
        /*00a6*/ 	.short	0x0028


	//----- nvinfo : EIATTR_PARAM_CBANK
	.align		4
        /*00a8*/ 	.byte	0x04, 0x0a
        /*00aa*/ 	.short	(.L_27 - .L_26)
	.align		4
.L_26:
        /*00ac*/ 	.word	index@(.nv.constant0._Z11convolveGPUPKfPfiiS0_ii)
        /*00b0*/ 	.short	0x0380
        /*00b2*/ 	.short	0x0028


	//----- nvinfo : EIATTR_SW_WAR
	.align		4
.L_27:
        /*00b4*/ 	.byte	0x04, 0x36
        /*00b6*/ 	.short	(.L_29 - .L_28)
.L_28:
        /*00b8*/ 	.word	0x00000008
.L_29:


//--------------------- .nv.callgraph             --------------------------
	.section	.nv.callgraph,"",@"SHT_CUDA_CALLGRAPH"
	.align	4
	.sectionentsize	8
	.align		4
        /*0000*/ 	.word	0x00000000
	.align		4
        /*0004*/ 	.word	0xffffffff
	.align		4
        /*0008*/ 	.word	0x00000000
	.align		4
        /*000c*/ 	.word	0xfffffffe
	.align		4
        /*0010*/ 	.word	0x00000000
	.align		4
        /*0014*/ 	.word	0xfffffffd
	.align		4
        /*0018*/ 	.word	0x00000000
	.align		4
        /*001c*/ 	.word	0xfffffffc


//--------------------- .text._Z11convolveGPUPKfPfiiS0_ii --------------------------
	.section	.text._Z11convolveGPUPKfPfiiS0_ii,"ax",@progbits
	.align	128
        .global         _Z11convolveGPUPKfPfiiS0_ii
        .type           _Z11convolveGPUPKfPfiiS0_ii,@function
        .size           _Z11convolveGPUPKfPfiiS0_ii,(.L_x_23 - _Z11convolveGPUPKfPfiiS0_ii)
        .other          _Z11convolveGPUPKfPfiiS0_ii,@"STO_CUDA_ENTRY STV_DEFAULT"
_Z11convolveGPUPKfPfiiS0_ii:
.text._Z11convolveGPUPKfPfiiS0_ii:
[----:B------:R-:W-:Y:S01]  /*0000*/  LDC R1, c[0x0][0x37c] ;  /* 0x0000df00ff017b82 */ /* 0x000fe20000000800 */
[----:B------:R-:W0:Y:S01]  /*0010*/  S2R R6, SR_TID.Y ;  /* 0x0000000000067919 */ /* 0x000e220000002200 */
[----:B------:R-:W1:Y:S06]  /*0020*/  LDCU UR6, c[0x0][0x360] ;  /* 0x00006c00ff0677ac */ /* 0x000e6c0008000800 */
[----:B------:R-:W2:Y:S01]  /*0030*/  LDC R3, c[0x0][0x360] ;  /* 0x0000d800ff037b82 */ /* 0x000ea20000000800 */
[----:B------:R-:W2:Y:S01]  /*0040*/  S2R R0, SR_TID.X ;  /* 0x0000000000007919 */ /* 0x000ea20000002100 */
[----:B------:R-:W3:Y:S01]  /*0050*/  LDCU UR7, c[0x0][0x364] ;  /* 0x00006c80ff0777ac */ /* 0x000ee20008000800 */
[----:B------:R-:W4:Y:S05]  /*0060*/  LDCU UR8, c[0x0][0x394] ;  /* 0x00007280ff0877ac */ /* 0x000f2a0008000800 */
[----:B------:R-:W0:Y:S08]  /*0070*/  S2UR UR10, SR_CTAID.Y ;  /* 0x00000000000a79c3 */ /* 0x000e300000002600 */
[----:B------:R-:W0:Y:S01]  /*0080*/  LDC R5, c[0x0][0x364] ;  /* 0x0000d900ff057b82 */ /* 0x000e220000000800 */
[----:B------:R-:W1:Y:S01]  /*0090*/  LDCU UR4, c[0x0][0x370] ;  /* 0x00006e00ff0477ac */ /* 0x000e620008000800 */
[----:B------:R-:W3:Y:S06]  /*00a0*/  LDCU UR5, c[0x0][0x374] ;  /* 0x00006e80ff0577ac */ /* 0x000eec0008000800 */
[----:B------:R-:W2:Y:S01]  /*00b0*/  S2UR UR9, SR_CTAID.X ;  /* 0x00000000000979c3 */ /* 0x000ea20000002500 */
[----:B-1----:R-:W-:-:S02]  /*00c0*/  UIMAD UR6, UR6, UR4, URZ ;  /* 0x00000004060672a4 */ /* 0x002fc4000f8e02ff */
[----:B---3--:R-:W-:Y:S01]  /*00d0*/  UIMAD UR7, UR7, UR5, URZ ;  /* 0x00000005070772a4 */ /* 0x008fe2000f8e02ff */
[----:B0-----:R-:W-:-:S05]  /*00e0*/  IMAD R6, R5, UR10, R6 ;  /* 0x0000000a05067c24 */ /* 0x001fca000f8e0206 */
[----:B----4-:R-:W-:Y:S01]  /*00f0*/  ISETP.GE.AND P0, PT, R6, UR8, PT ;  /* 0x0000000806007c0c */ /* 0x010fe2000bf06270 */
[----:B--2---:R-:W-:-:S12]  /*0100*/  IMAD R0, R3, UR9, R0 ;  /* 0x0000000903007c24 */ /* 0x004fd8000f8e0200 */
[----:B------:R-:W-:Y:S05]  /*0110*/  @P0 EXIT ;  /* 0x000000000000094d */ /* 0x000fea0003800000 */
[----:B------:R-:W0:Y:S01]  /*0120*/  LDCU.64 UR10, c[0x0][0x3a0] ;  /* 0x00007400ff0a77ac */ /* 0x000e220008000a00 */
[----:B------:R-:W1:Y:S01]  /*0130*/  LDCU UR9, c[0x0][0x390] ;  /* 0x00007200ff0977ac */ /* 0x000e620008000800 */
[----:B------:R-:W2:Y:S01]  /*0140*/  LDCU.64 UR14, c[0x0][0x358] ;  /* 0x00006b00ff0e77ac */ /* 0x000ea20008000a00 */
[----:B0-----:R-:W-:Y:S02]  /*0150*/  UISETP.GT.AND UP0, UPT, UR11, -0x2, UPT ;  /* 0xfffffffe0b00788c */ /* 0x001fe4000bf04270 */
[----:B------:R-:W-:Y:S02]  /*0160*/  ULEA.HI UR4, UR11, UR11, URZ, 0x1 ;  /* 0x0000000b0b047291 */ /* 0x000fe4000f8f08ff */
[----:B------:R-:W-:Y:S02]  /*0170*/  ULEA.HI UR5, UR10, UR10, URZ, 0x1 ;  /* 0x0000000a0a057291 */ /* 0x000fe4000f8f08ff */
[----:B------:R-:W-:Y:S02]  /*0180*/  USHF.R.S32.HI UR4, URZ, 0x1, UR4 ;  /* 0x00000001ff047899 */ /* 0x000fe40008011404 */
[----:B------:R-:W-:-:S02]  /*0190*/  USHF.R.S32.HI UR5, URZ, 0x1, UR5 ;  /* 0x00000001ff057899 */ /* 0x000fc40008011405 */
[----:B------:R-:W-:Y:S02]  /*01a0*/  UIADD3 UR8, UPT, UPT, -UR4, UR8, URZ ;  /* 0x0000000804087290 */ /* 0x000fe4000fffe1ff */
[----:B-1----:R-:W-:Y:S01]  /*01b0*/  UIADD3 UR9, UPT, UPT, -UR5, UR9, URZ ;  /* 0x0000000905097290 */ /* 0x002fe2000fffe1ff */
[----:B--2---:R-:W-:Y:S11]  /*01c0*/  BRA.U UP0, `(.L_x_0) ;  /* 0x0000000100687547 */ /* 0x004ff6000b800000 */
.L_x_4:
[----:B------:R-:W0:Y:S01]  /*01d0*/  LDCU UR10, c[0x0][0x390] ;  /* 0x00007200ff0a77ac */ /* 0x000e220008000800 */
[----:B------:R-:W-:Y:S01]  /*01e0*/  BSSY.RECONVERGENT B0, `(.L_x_1) ;  /* 0x0000013000007945 */ /* 0x000fe20003800200 */
[----:B0-----:R-:W-:-:S13]  /*01f0*/  ISETP.GE.AND P0, PT, R0, UR10, PT ;  /* 0x0000000a00007c0c */ /* 0x001fda000bf06270 */
[----:B------:R-:W-:Y:S05]  /*0200*/  @P0 BRA `(.L_x_2) ;  /* 0x0000000000400947 */ /* 0x000fea0003800000 */
[----:B------:R-:W0:Y:S01]  /*0210*/  LDC R8, c[0x0][0x390] ;  /* 0x0000e400ff087b82 */ /* 0x000e220000000800 */
[C---:B------:R-:W-:Y:S02]  /*0220*/  ISETP.GE.AND P0, PT, R6.reuse, UR8, PT ;  /* 0x0000000806007c0c */ /* 0x040fe4000bf06270 */
[----:B------:R-:W-:Y:S02]  /*0230*/  MOV R5, R0 ;  /* 0x0000000000057202 */ /* 0x000fe40000000f00 */
[----:B------:R-:W-:-:S13]  /*0240*/  ISETP.GE.AND P1, PT, R6, UR4, !P0 ;  /* 0x0000000406007c0c */ /* 0x000fda000c726270 */
.L_x_3:
[----:B------:R-:W-:-:S04]  /*0250*/  ISETP.LT.OR P0, PT, R5, UR5, !P1 ;  /* 0x0000000505007c0c */ /* 0x000fc8000cf01670 */
[----:B------:R-:W-:-:S13]  /*0260*/  ISETP.GE.OR P0, PT, R5, UR9, P0 ;  /* 0x0000000905007c0c */ /* 0x000fda0008706670 */
[----:B------:R-:W1:Y:S01]  /*0270*/  @!P0 LDC.64 R2, c[0x0][0x388] ;  /* 0x0000e200ff028b82 */ /* 0x000e620000000a00 */
[----:B0-----:R-:W-:Y:S01]  /*0280*/  @!P0 IMAD R4, R6, R8, R5 ;  /* 0x0000000806048224 */ /* 0x001fe200078e0205 */
[----:B------:R-:W-:-:S03]  /*0290*/  IADD3 R5, PT, PT, R5, UR6, RZ ;  /* 0x0000000605057c10 */ /* 0x000fc6000fffe0ff */
[----:B------:R-:W-:-:S04]  /*02a0*/  @!P0 IMAD R7, R4, 0x3, RZ ;  /* 0x0000000304078824 */ /* 0x000fc800078e02ff */
[----:B-1----:R-:W-:-:S05]  /*02b0*/  @!P0 IMAD.WIDE R2, R7, 0x4, R2 ;  /* 0x0000000407028825 */ /* 0x002fca00078e0202 */
[----:B------:R1:W-:Y:S04]  /*02c0*/  @!P0 STG.E desc[UR14][R2.64+0x8], RZ ;  /* 0x000008ff02008986 */ /* 0x0003e8000c10190e */
[----:B------:R1:W-:Y:S04]  /*02d0*/  @!P0 STG.E desc[UR14][R2.64+0x4], RZ ;  /* 0x000004ff02008986 */ /* 0x0003e8000c10190e */
[----:B------:R1:W-:Y:S01]  /*02e0*/  @!P0 STG.E desc[UR14][R2.64], RZ ;  /* 0x000000ff02008986 */ /* 0x0003e2000c10190e */
[----:B------:R-:W-:-:S13]  /*02f0*/  ISETP.GE.AND P0, PT, R5, R8, PT ;  /* 0x000000080500720c */ /* 0x000fda0003f06270 */
[----:B-1----:R-:W-:Y:S05]  /*0300*/  @!P0 BRA `(.L_x_3) ;  /* 0xfffffffc00d08947 */ /* 0x002fea000383ffff */
.L_x_2:
[----:B------:R-:W-:Y:S05]  /*0310*/  BSYNC.RECONVERGENT B0 ;  /* 0x0000000000007941 */ /* 0x000fea0003800200 */
.L_x_1:
[----:B------:R-:W0:Y:S01]  /*0320*/  LDCU UR10, c[0x0][0x394] ;  /* 0x00007280ff0a77ac */ /* 0x000e220008000800 */
[----:B------:R-:W-:-:S04]  /*0330*/  IADD3 R6, PT, PT, R6, UR7, RZ ;  /* 0x0000000706067c10 */ /* 0x000fc8000fffe0ff */
[----:B0-----:R-:W-:-:S13]  /*0340*/  ISETP.GE.AND P0, PT, R6, UR10, PT ;  /* 0x0000000a06007c0c */ /* 0x001fda000bf06270 */
[----:B------:R-:W-:Y:S05]  /*0350*/  @!P0 BRA `(.L_x_4) ;  /* 0xfffffffc009c8947 */ /* 0x000fea000383ffff */
[----:B------:R-:W-:Y:S05]  /*0360*/  EXIT ;  /* 0x000000000000794d */ /* 0x000fea0003800000 */
.L_x_0:
[----:B------:R-:W-:-:S09]  /*0370*/  UISETP.GT.AND UP0, UPT, UR10, -0x2, UPT ;  /* 0xfffffffe0a00788c */ /* 0x000fd2000bf04270 */
[----:B------:R-:W-:Y:S05]  /*0380*/  BRA.U UP0, `(.L_x_5) ;  /* 0x0000000100687547 */ /* 0x000fea000b800000 */
.L_x_9:
        /* <DEDUP_REMOVED lines=8> */
.L_x_8:
[----:B------:R-:W-:-:S04]  /*0410*/  ISETP.GE.AND P0, PT, R5, UR5, P1 ;  /* 0x0000000505007c0c */ /* 0x000fc80008f06270 */
[----:B------:R-:W-:-:S13]  /*0420*/  ISETP.LT.AND P0, PT, R5, UR9, P0 ;  /* 0x0000000905007c0c */ /* 0x000fda0008701270 */
[----:B------:R-:W1:Y:S01]  /*0430*/  @P0 LDC.64 R2, c[0x0][0x388] ;  /* 0x0000e200ff020b82 */ /* 0x000e620000000a00 */
[----:B0-----:R-:W-:Y:S01]  /*0440*/  @P0 IMAD R4, R6, R8, R5 ;  /* 0x0000000806040224 */ /* 0x001fe200078e0205 */
[----:B------:R-:W-:-:S03]  /*0450*/  IADD3 R5, PT, PT, R5, UR6, RZ ;  /* 0x0000000605057c10 */ /* 0x000fc6000fffe0ff */
[----:B------:R-:W-:-:S04]  /*0460*/  @P0 IMAD R7, R4, 0x3, RZ ;  /* 0x0000000304070824 */ /* 0x000fc800078e02ff */
[----:B-1----:R-:W-:-:S05]  /*0470*/  @P0 IMAD.WIDE R2, R7, 0x4, R2 ;  /* 0x0000000407020825 */ /* 0x002fca00078e0202 */
[----:B------:R1:W-:Y:S04]  /*0480*/  @P0 STG.E desc[UR14][R2.64+0x8], RZ ;  /* 0x000008ff02000986 */ /* 0x0003e8000c10190e */
[----:B------:R1:W-:Y:S04]  /*0490*/  @P0 STG.E desc[UR14][R2.64+0x4], RZ ;  /* 0x000004ff02000986 */ /* 0x0003e8000c10190e */
[----:B------:R1:W-:Y:S01]  /*04a0*/  @P0 STG.E desc[UR14][R2.64], RZ ;  /* 0x000000ff02000986 */ /* 0x0003e2000c10190e */
[----:B------:R-:W-:-:S13]  /*04b0*/  ISETP.GE.AND P0, PT, R5, R8, PT ;  /* 0x000000080500720c */ /* 0x000fda0003f06270 */
[----:B-1----:R-:W-:Y:S05]  /*04c0*/  @!P0 BRA `(.L_x_8) ;  /* 0xfffffffc00d08947 */ /* 0x002fea000383ffff */
.L_x_7:
[----:B------:R-:W-:Y:S05]  /*04d0*/  BSYNC.RECONVERGENT B0 ;  /* 0x0000000000007941 */ /* 0x000fea0003800200 */
.L_x_6:
[----:B------:R-:W0:Y:S01]  /*04e0*/  LDCU UR10, c[0x0][0x394] ;  /* 0x00007280ff0a77ac */ /* 0x000e220008000800 */
[----:B------:R-:W-:-:S04]  /*04f0*/  IADD3 R6, PT, PT, R6, UR7, RZ ;  /* 0x0000000706067c10 */ /* 0x000fc8000fffe0ff */
[----:B0-----:R-:W-:-:S13]  /*0500*/  ISETP.GE.AND P0, PT, R6, UR10, PT ;  /* 0x0000000a06007c0c */ /* 0x001fda000bf06270 */
[----:B------:R-:W-:Y:S05]  /*0510*/  @!P0 BRA `(.L_x_9) ;  /* 0xfffffffc009c8947 */ /* 0x000fea000383ffff */
[----:B------:R-:W-:Y:S05]  /*0520*/  EXIT ;  /* 0x000000000000794d */ /* 0x000fea0003800000 */
.L_x_5:
[----:B------:R-:W-:Y:S02]  /*0530*/  UIADD3 UR16, UPT, UPT, -UR5, URZ, URZ ;  /* 0x000000ff05107290 */ /* 0x000fe4000fffe1ff */
[----:B------:R-:W-:Y:S02]  /*0540*/  IABS R7, UR5 ;  /* 0x0000000500077c13 */ /* 0x000fe40008000000 */
[----:B------:R-:W-:Y:S02]  /*0550*/  UISETP.LT.AND UP0, UPT, UR5, UR16, UPT ;  /* 0x000000100500728c */ /* 0x000fe4000bf01270 */
[----:B------:R-:W-:Y:S02]  /*0560*/  IADD3 R7, PT, PT, R7, UR5, RZ ;  /* 0x0000000507077c10 */ /* 0x000fe4000fffe0ff */
[----:B------:R-:W-:Y:S02]  /*0570*/  USEL UR10, UR5, UR16, !UP0 ;  /* 0x00000010050a7287 */ /* 0x000fe4000c000000 */
[----:B------:R-:W-:-:S02]  /*0580*/  IADD3 R8, PT, PT, R7, 0x1, RZ ;  /* 0x0000000107087810 */ /* 0x000fc40007ffe0ff */
[----:B------:R-:W-:Y:S02]  /*0590*/  UIADD3 UR10, UPT, UPT, UR5, 0x1, UR10 ;  /* 0x00000001050a7890 */ /* 0x000fe4000fffe00a */
[----:B------:R-:W-:Y:S02]  /*05a0*/  LOP3.LUT R8, R8, 0x7, RZ, 0xc0, !PT ;  /* 0x0000000708087812 */ /* 0x000fe400078ec0ff */
[----:B------:R-:W-:-:S04]  /*05b0*/  ULOP3.LUT UR10, UR10, 0xfffffff8, URZ, 0xc0, !UPT ;  /* 0xfffffff80a0a7892 */ /* 0x000fc8000f8ec0ff */
[----:B------:R-:W-:-:S12]  /*05c0*/  UIADD3 UR12, UPT, UPT, -UR10, URZ, URZ ;  /* 0x000000ff0a0c7290 */ /* 0x000fd8000fffe1ff */
.L_x_21:
[----:B0-----:R-:W0:Y:S01]  /*05d0*/  LDCU UR10, c[0x0][0x390] ;  /* 0x00007200ff0a77ac */ /* 0x001e220008000800 */
[----:B------:R-:W-:Y:S01]  /*05e0*/  BSSY.RECONVERGENT B0, `(.L_x_10) ;  /* 0x00000c4000007945 */ /* 0x000fe20003800200 */
[----:B0-----:R-:W-:-:S13]  /*05f0*/  ISETP.GE.AND P0, PT, R0, UR10, PT ;  /* 0x0000000a00007c0c */ /* 0x001fda000bf06270 */
[----:B------:R-:W-:Y:S05]  /*0600*/  @P0 BRA `(.L_x_11) ;  /* 0x0000000c00040947 */ /* 0x000fea0003800000 */
[C---:B------:R-:W-:Y:S02]  /*0610*/  ISETP.GE.AND P0, PT, R6.reuse, UR8, PT ;  /* 0x0000000806007c0c */ /* 0x040fe4000bf06270 */
[----:B------:R-:W-:Y:S02]  /*0620*/  MOV R9, R0 ;  /* 0x0000000000097202 */ /* 0x000fe40000000f00 */
[----:B------:R-:W-:-:S13]  /*0630*/  ISETP.GE.AND P0, PT, R6, UR4, !P0 ;  /* 0x0000000406007c0c */ /* 0x000fda000c706270 */
.L_x_20:
[C---:B------:R-:W-:Y:S01]  /*0640*/  ISETP.LT.OR P1, PT, R9.reuse, UR5, !P0 ;  /* 0x0000000509007c0c */ /* 0x040fe2000c721670 */
[----:B------:R-:W-:Y:S03]  /*0650*/  BSSY.RECONVERGENT B1, `(.L_x_12) ;  /* 0x00000b8000017945 */ /* 0x000fe60003800200 */
[----:B------:R-:W-:-:S13]  /*0660*/  ISETP.GE.OR P1, PT, R9, UR9, P1 ;  /* 0x0000000909007c0c */ /* 0x000fda0008f26670 */
[----:B0-----:R-:W-:Y:S05]  /*0670*/  @P1 BRA `(.L_x_13) ;  /* 0x0000000800d41947 */ /* 0x001fea0003800000 */
[----:B------:R-:W-:Y:S01]  /*0680*/  HFMA2 R16, -RZ, RZ, 0, 0 ;  /* 0x00000000ff107431 */ /* 0x000fe200000001ff */
[----:B------:R-:W-:Y:S01]  /*0690*/  CS2R R14, SRZ ;  /* 0x00000000000e7805 */ /* 0x000fe2000001ff00 */
[----:B------:R-:W-:-:S12]  /*06a0*/  UIADD3 UR10, UPT, UPT, -UR4, URZ, URZ ;  /* 0x000000ff040a7290 */ /* 0x000fd8000fffe1ff */
.L_x_19:
[----:B------:R-:W0:Y:S01]  /*06b0*/  LDCU UR13, c[0x0][0x3a0] ;  /* 0x00007400ff0d77ac */ /* 0x000e220008000800 */
[----:B------:R-:W-:Y:S02]  /*06c0*/  ISETP.GE.U32.AND P2, PT, R7, 0x7, PT ;  /* 0x000000070700780c */ /* 0x000fe40003f46070 */
[----:B------:R-:W-:Y:S01]  /*06d0*/  IABS R2, UR4 ;  /* 0x0000000400027c13 */ /* 0x000fe20008000000 */
[----:B------:R-:W-:Y:S02]  /*06e0*/  UIADD3 UR11, UPT, UPT, UR4, UR10, URZ ;  /* 0x0000000a040b7290 */ /* 0x000fe4000fffe0ff */
[----:B------:R-:W-:Y:S01]  /*06f0*/  IADD3 R12, PT, PT, R6, UR10, RZ ;  /* 0x0000000a060c7c10 */ /* 0x000fe2000fffe0ff */
[----:B------:R-:W1:Y:S01]  /*0700*/  LDCU UR17, c[0x0][0x390] ;  /* 0x00007200ff1177ac */ /* 0x000e620008000800 */
[----:B------:R-:W-:Y:S02]  /*0710*/  ISETP.NE.AND P1, PT, R2, UR10, PT ;  /* 0x0000000a02007c0c */ /* 0x000fe4000bf25270 */
[----:B------:R-:W-:Y:S01]  /*0720*/  ISETP.NE.AND P3, PT, R8, RZ, PT ;  /* 0x000000ff0800720c */ /* 0x000fe20003f65270 */
[----:B------:R-:W-:Y:S01]  /*0730*/  UIADD3 UR10, UPT, UPT, UR10, 0x1, URZ ;  /* 0x000000010a0a7890 */ /* 0x000fe2000fffe0ff */
[----:B------:R-:W-:Y:S01]  /*0740*/  MOV R10, UR16 ;  /* 0x00000010000a7c02 */ /* 0x000fe20008000f00 */
[----:B0-----:R-:W-:-:S04]  /*0750*/  UIMAD UR11, UR11, UR13, URZ ;  /* 0x0000000d0b0b72a4 */ /* 0x001fc8000f8e02ff */
[----:B------:R-:W-:Y:S01]  /*0760*/  UIADD3 UR13, UPT, UPT, UR5, UR11, URZ ;  /* 0x0000000b050d7290 */ /* 0x000fe2000fffe0ff */
[----:B------:R-:W-:Y:S11]  /*0770*/  @!P2 BRA `(.L_x_14) ;  /* 0x000000040020a947 */ /* 0x000ff60003800000 */
[----:B------:R-:W-:Y:S02]  /*0780*/  IADD3 R3, PT, PT, R9, -UR5, RZ ;  /* 0x8000000509037c10 */ /* 0x000fe4000fffe0ff */
[----:B------:R-:W-:Y:S02]  /*0790*/  MOV R10, UR16 ;  /* 0x00000010000a7c02 */ /* 0x000fe40008000f00 */
[----:B------:R-:W-:Y:S01]  /*07a0*/  MOV R11, UR11 ;  /* 0x0000000b000b7c02 */ /* 0x000fe20008000f00 */
[----:B-1----:R-:W-:Y:S01]  /*07b0*/  IMAD R3, R12, UR17, R3 ;  /* 0x000000110c037c24 */ /* 0x002fe2000f8e0203 */
[----:B------:R-:W-:-:S04]  /*07c0*/  UMOV UR11, UR12 ;  /* 0x0000000c000b7c82 */ /* 0x000fc80008000000 */
[----:B------:R-:W-:-:S07]  /*07d0*/  LEA R13, R3, R3, 0x1 ;  /* 0x00000003030d7211 */ /* 0x000fce00078e08ff */
.L_x_15:
[----:B------:R-:W0:Y:S08]  /*07e0*/  LDC.64 R4, c[0x0][0x398] ;  /* 0x0000e600ff047b82 */ /* 0x000e300000000a00 */
[----:B------:R-:W1:Y:S01]  /*07f0*/  LDC.64 R2, c[0x0][0x380] ;  /* 0x0000e000ff027b82 */ /* 0x000e620000000a00 */
[----:B0-----:R-:W-:-:S05]  /*0800*/  IMAD.WIDE R4, R11, 0x4, R4 ;  /* 0x000000040b047825 */ /* 0x001fca00078e0204 */
[----:B------:R-:W2:Y:S01]  /*0810*/  LDG.E R21, desc[UR14][R4.64] ;  /* 0x0000000e04157981 */ /* 0x000ea2000c1e1900 */
[----:B-1----:R-:W-:-:S03]  /*0820*/  IMAD.WIDE R2, R13, 0x4, R2 ;  /* 0x000000040d027825 */ /* 0x002fc600078e0202 */
[----:B------:R-:W3:Y:S04]  /*0830*/  LDG.E R19, desc[UR14][R4.64+0x4] ;  /* 0x0000040e04137981 */ /* 0x000ee8000c1e1900 */
[----:B------:R-:W2:Y:S04]  /*0840*/  LDG.E R18, desc[UR14][R2.64+0x8] ;  /* 0x0000080e02127981 */ /* 0x000ea8000c1e1900 */
[----:B------:R-:W4:Y:S04]  /*0850*/  LDG.E R28, desc[UR14][R2.64+0x4] ;  /* 0x0000040e021c7981 */ /* 0x000f28000c1e1900 */
[----:B------:R-:W5:Y:S04]  /*0860*/  LDG.E R23, desc[UR14][R2.64] ;  /* 0x0000000e02177981 */ /* 0x000f68000c1e1900 */
[----:B------:R-:W3:Y:S04]  /*0870*/  LDG.E R26, desc[UR14][R2.64+0x14] ;  /* 0x0000140e021a7981 */ /* 0x000ee8000c1e1900 */
[----:B------:R-:W3:Y:S04]  /*0880*/  LDG.E R22, desc[UR14][R2.64+0x10] ;  /* 0x0000100e02167981 */ /* 0x000ee8000c1e1900 */
[----:B------:R-:W3:Y:S04]  /*0890*/  LDG.E R24, desc[UR14][R2.64+0xc] ;  /* 0x00000c0e02187981 */ /* 0x000ee8000c1e1900 */
[----:B------:R-:W3:Y:S04]  /*08a0*/  LDG.E R17, desc[UR14][R4.64+0x8] ;  /* 0x0000080e04117981 */ /* 0x000ee8000c1e1900 */
[----:B------:R-:W3:Y:S01]  /*08b0*/  LDG.E R20, desc[UR14][R2.64+0x20] ;  /* 0x0000200e02147981 */ /* 0x000ee2000c1e1900 */
[----:B--2---:R-:W-:-:S03]  /*08c0*/  FFMA R14, R21, R18, R14 ;  /* 0x00000012150e7223 */ /* 0x004fc6000000000e */
[----:B------:R-:W2:Y:S01]  /*08d0*/  LDG.E R18, desc[UR14][R2.64+0x1c] ;  /* 0x00001c0e02127981 */ /* 0x000ea2000c1e1900 */
[C---:B----4-:R-:W-:Y:S01]  /*08e0*/  FFMA R15, R21.reuse, R28, R15 ;  /* 0x0000001c150f7223 */ /* 0x050fe2000000000f */
[----:B-----5:R-:W-:Y:S02]  /*08f0*/  FFMA R16, R21, R23, R16 ;  /* 0x0000001715107223 */ /* 0x020fe40000000010 */
[----:B------:R-:W4:Y:S01]  /*0900*/  LDG.E R23, desc[UR14][R2.64+0x2c] ;  /* 0x00002c0e02177981 */ /* 0x000f22000c1e1900 */
[----:B---3--:R-:W-:-:S03]  /*0910*/  FFMA R28, R19, R26, R14 ;  /* 0x0000001a131c7223 */ /* 0x008fc6000000000e */
[----:B------:R-:W4:Y:S01]  /*0920*/  LDG.E R14, desc[UR14][R4.64+0xc] ;  /* 0x00000c0e040e7981 */ /* 0x000f22000c1e1900 */
[----:B------:R-:W-:-:S03]  /*0930*/  FFMA R26, R19, R22, R15 ;  /* 0x00000016131a7223 */ /* 0x000fc6000000000f */
[----:B------:R-:W3:Y:S01]  /*0940*/  LDG.E R22, desc[UR14][R2.64+0x18] ;  /* 0x0000180e02167981 */ /* 0x000ee2000c1e1900 */
[----:B------:R-:W-:-:S03]  /*0950*/  FFMA R25, R19, R24, R16 ;  /* 0x0000001813197223 */ /* 0x000fc60000000010 */
[----:B------:R-:W5:Y:S04]  /*0960*/  LDG.E R19, desc[UR14][R2.64+0x28] ;  /* 0x0000280e02137981 */ /* 0x000f68000c1e1900 */
[----:B------:R-:W5:Y:S04]  /*0970*/  LDG.E R15, desc[UR14][R4.64+0x10] ;  /* 0x0000100e040f7981 */ /* 0x000f68000c1e1900 */
[----:B------:R-:W5:Y:S04]  /*0980*/  LDG.E R21, desc[UR14][R2.64+0x24] ;  /* 0x0000240e02157981 */ /* 0x000f68000c1e1900 */
[----:B------:R-:W5:Y:S01]  /*0990*/  LDG.E R16, desc[UR14][R2.64+0x34] ;  /* 0x0000340e02107981 */ /* 0x000f62000c1e1900 */
[----:B------:R-:W-:-:S03]  /*09a0*/  FFMA R29, R17, R20, R28 ;  /* 0x00000014111d7223 */ /* 0x000fc6000000001c */
[----:B------:R-:W5:Y:S01]  /*09b0*/  LDG.E R20, desc[UR14][R2.64+0x38] ;  /* 0x0000380e02147981 */ /* 0x000f62000c1e1900 */
[----:B--2---:R-:W-:-:S03]  /*09c0*/  FFMA R27, R17, R18, R26 ;  /* 0x00000012111b7223 */ /* 0x004fc6000000001a */
[----:B------:R-:W2:Y:S01]  /*09d0*/  LDG.E R18, desc[UR14][R2.64+0x30] ;  /* 0x0000300e02127981 */ /* 0x000ea2000c1e1900 */
[----:B---3--:R-:W-:Y:S01]  /*09e0*/  FFMA R24, R17, R22, R25 ;  /* 0x0000001611187223 */ /* 0x008fe20000000019 */
[C---:B----4-:R-:W-:Y:S02]  /*09f0*/  FFMA R26, R14.reuse, R23, R29 ;  /* 0x000000170e1a7223 */ /* 0x050fe4000000001d */
[----:B------:R-:W3:Y:S01]  /*0a00*/  LDG.E R22, desc[UR14][R4.64+0x18] ;  /* 0x0000180e04167981 */ /* 0x000ee2000c1e1900 */
[----:B-----5:R-:W-:-:S03]  /*0a10*/  FFMA R19, R14, R19, R27 ;  /* 0x000000130e137223 */ /* 0x020fc6000000001b */
[----:B------:R-:W4:Y:S04]  /*0a20*/  LDG.E R23, desc[UR14][R4.64+0x14] ;  /* 0x0000140e04177981 */ /* 0x000f28000c1e1900 */
[----:B------:R0:W5:Y:S01]  /*0a30*/  LDG.E R17, desc[UR14][R4.64+0x1c] ;  /* 0x00001c0e04117981 */ /* 0x000162000c1e1900 */
[----:B------:R-:W-:-:S03]  /*0a40*/  FFMA R28, R14, R21, R24 ;  /* 0x000000150e1c7223 */ /* 0x000fc60000000018 */
[----:B------:R-:W4:Y:S01]  /*0a50*/  LDG.E R14, desc[UR14][R2.64+0x44] ;  /* 0x0000440e020e7981 */ /* 0x000f22000c1e1900 */
[----:B------:R-:W-:-:S03]  /*0a60*/  FFMA R25, R15, R16, R19 ;  /* 0x000000100f197223 */ /* 0x000fc60000000013 */
[----:B------:R-:W3:Y:S04]  /*0a70*/  LDG.E R24, desc[UR14][R2.64+0x40] ;  /* 0x0000400e02187981 */ /* 0x000ee8000c1e1900 */
[----:B------:R-:W5:Y:S01]  /*0a80*/  LDG.E R16, desc[UR14][R2.64+0x3c] ;  /* 0x00003c0e02107981 */ /* 0x000f62000c1e1900 */
[----:B------:R-:W-:-:S03]  /*0a90*/  FFMA R20, R15, R20, R26 ;  /* 0x000000140f147223 */ /* 0x000fc6000000001a */
[----:B------:R-:W5:Y:S04]  /*0aa0*/  LDG.E R21, desc[UR14][R2.64+0x50] ;  /* 0x0000500e02157981 */ /* 0x000f68000c1e1900 */
[----:B------:R-:W5:Y:S04]  /*0ab0*/  LDG.E R19, desc[UR14][R2.64+0x4c] ;  /* 0x00004c0e02137981 */ /* 0x000f68000c1e1900 */
[----:B------:R-:W0:Y:S04]  /*0ac0*/  LDG.E R5, desc[UR14][R2.64+0x48] ;  /* 0x0000480e02057981 */ /* 0x000e28000c1e1900 */
[----:B------:R-:W5:Y:S04]  /*0ad0*/  LDG.E R26, desc[UR14][R2.64+0x5c] ;  /* 0x00005c0e021a7981 */ /* 0x000f68000c1e1900 */
[----:B------:R-:W5:Y:S01]  /*0ae0*/  LDG.E R4, desc[UR14][R2.64+0x58] ;  /* 0x0000580e02047981 */ /* 0x000f62000c1e1900 */
[----:B--2---:R-:W-:-:S03]  /*0af0*/  FFMA R15, R15, R18, R28 ;  /* 0x000000120f0f7223 */ /* 0x004fc6000000001c */
[----:B------:R-:W2:Y:S01]  /*0b00*/  LDG.E R18, desc[UR14][R2.64+0x54] ;  /* 0x0000540e02127981 */ /* 0x000ea2000c1e1900 */
[----:B------:R-:W-:-:S04]  /*0b10*/  UIADD3 UR11, UPT, UPT, UR11, 0x8, URZ ;  /* 0x000000080b0b7890 */ /* 0x000fc8000fffe0ff */
[----:B------:R-:W-:Y:S01]  /*0b20*/  UISETP.NE.AND UP0, UPT, UR11, URZ, UPT ;  /* 0x000000ff0b00728c */ /* 0x000fe2000bf05270 */
[----:B------:R-:W-:Y:S02]  /*0b30*/  IADD3 R10, PT, PT, R10, 0x8, RZ ;  /* 0x000000080a0a7810 */ /* 0x000fe40007ffe0ff */
[----:B------:R-:W-:Y:S02]  /*0b40*/  IADD3 R11, PT, PT, R11, 0x8, RZ ;  /* 0x000000080b0b7810 */ /* 0x000fe40007ffe0ff */
[----:B------:R-:W-:Y:S01]  /*0b50*/  IADD3 R13, PT, PT, R13, 0x18, RZ ;  /* 0x000000180d0d7810 */ /* 0x000fe20007ffe0ff */
[C---:B----4-:R-:W-:Y:S01]  /*0b60*/  FFMA R27, R23.reuse, R14, R20 ;  /* 0x0000000e171b7223 */ /* 0x050fe20000000014 */
[C---:B---3--:R-:W-:Y:S01]  /*0b70*/  FFMA R24, R23.reuse, R24, R25 ;  /* 0x0000001817187223 */ /* 0x048fe20000000019 */
[----:B-----5:R-:W-:Y:S02]  /*0b80*/  FFMA R16, R23, R16, R15 ;  /* 0x0000001017107223 */ /* 0x020fe4000000000f */
[C---:B------:R-:W-:Y:S01]  /*0b90*/  FFMA R14, R22.reuse, R21, R27 ;  /* 0x00000015160e7223 */ /* 0x040fe2000000001b */
[C---:B------:R-:W-:Y:S01]  /*0ba0*/  FFMA R19, R22.reuse, R19, R24 ;  /* 0x0000001316137223 */ /* 0x040fe20000000018 */
[----:B0-----:R-:W-:-:S02]  /*0bb0*/  FFMA R5, R22, R5, R16 ;  /* 0x0000000516057223 */ /* 0x001fc40000000010 */
[C---:B------:R-:W-:Y:S01]  /*0bc0*/  FFMA R14, R17.reuse, R26, R14 ;  /* 0x0000001a110e7223 */ /* 0x040fe2000000000e */
[C---:B------:R-:W-:Y:S01]  /*0bd0*/  FFMA R15, R17.reuse, R4, R19 ;  /* 0x00000004110f7223 */ /* 0x040fe20000000013 */
[----:B--2---:R-:W-:Y:S01]  /*0be0*/  FFMA R16, R17, R18, R5 ;  /* 0x0000001211107223 */ /* 0x004fe20000000005 */
[----:B------:R-:W-:Y:S06]  /*0bf0*/  BRA.U UP0, `(.L_x_15) ;  /* 0xfffffff900f87547 */ /* 0x000fec000b83ffff */
.L_x_14:
[----:B-1----:R-:W-:Y:S01]  /*0c00*/  IMAD R13, R12, UR17, R9 ;  /* 0x000000110c0d7c24 */ /* 0x002fe2000f8e0209 */
[----:B------:R-:W-:Y:S06]  /*0c10*/  @!P3 BRA `(.L_x_16) ;  /* 0x00000004004cb947 */ /* 0x000fec0003800000 */
[----:B------:R-:W-:Y:S02]  /*0c20*/  IADD3 R2, PT, PT, R8, -0x1, RZ ;  /* 0xffffffff08027810 */ /* 0x000fe40007ffe0ff */
[----:B------:R-:W-:Y:S02]  /*0c30*/  IADD3 R11, PT, PT, R7, 0x1, RZ ;  /* 0x00000001070b7810 */ /* 0x000fe40007ffe0ff */
[----:B------:R-:W-:Y:S02]  /*0c40*/  ISETP.GE.U32.AND P2, PT, R2, 0x3, PT ;  /* 0x000000030200780c */ /* 0x000fe40003f46070 */
[----:B------:R-:W-:-:S11]  /*0c50*/  LOP3.LUT P3, R11, R11, 0x3, RZ, 0xc0, !PT ;  /* 0x000000030b0b7812 */ /* 0x000fd6000786c0ff */
[----:B------:R-:W-:Y:S05]  /*0c60*/  @!P2 BRA `(.L_x_17) ;  /* 0x000000000090a947 */ /* 0x000fea0003800000 */
[----:B------:R-:W0:Y:S01]  /*0c70*/  LDC.64 R4, c[0x0][0x398] ;  /* 0x0000e600ff047b82 */ /* 0x000e220000000a00 */
[----:B------:R-:W-:Y:S02]  /*0c80*/  IADD3 R12, PT, PT, R13, R10, RZ ;  /* 0x0000000a0d0c7210 */ /* 0x000fe40007ffe0ff */
[----:B------:R-:W-:-:S03]  /*0c90*/  IADD3 R19, PT, PT, R10, UR13, RZ ;  /* 0x0000000d0a137c10 */ /* 0x000fc6000fffe0ff */
[----:B------:R-:W-:Y:S02]  /*0ca0*/  IMAD R17, R12, 0x3, RZ ;  /* 0x000000030c117824 */ /* 0x000fe400078e02ff */
        /* <DEDUP_REMOVED lines=12> */
[----:B------:R-:W3:Y:S04]  /*0d70*/  LDG.E R25, desc[UR14][R2.64+0x20] ;  /* 0x0000200e02197981 */ /* 0x000ee8000c1e1900 */
[----:B------:R-:W3:Y:S04]  /*0d80*/  LDG.E R23, desc[UR14][R2.64+0x1c] ;  /* 0x00001c0e02177981 */ /* 0x000ee8000c1e1900 */
[----:B------:R-:W3:Y:S04]  /*0d90*/  LDG.E R20, desc[UR14][R4.64+0xc] ;  /* 0x00000c0e04147981 */ /* 0x000ee8000c1e1900 */
[----:B------:R-:W3:Y:S04]  /*0da0*/  LDG.E R27, desc[UR14][R2.64+0x2c] ;  /* 0x00002c0e021b7981 */ /* 0x000ee8000c1e1900 */
[----:B------:R-:W3:Y:S01]  /*0db0*/  LDG.E R5, desc[UR14][R2.64+0x24] ;  /* 0x0000240e02057981 */ /* 0x000ee2000c1e1900 */
[----:B--2---:R-:W-:-:S03]  /*0dc0*/  FFMA R14, R19, R21, R14 ;  /* 0x00000015130e7223 */ /* 0x004fc6000000000e */
[----:B------:R-:W2:Y:S01]  /*0dd0*/  LDG.E R21, desc[UR14][R2.64+0x18] ;  /* 0x0000180e02157981 */ /* 0x000ea2000c1e1900 */
[----:B----4-:R-:W-:-:S03]  /*0de0*/  FFMA R29, R19, R28, R15 ;  /* 0x0000001c131d7223 */ /* 0x010fc6000000000f */
[----:B------:R-:W4:Y:S01]  /*0df0*/  LDG.E R15, desc[UR14][R2.64+0x28] ;  /* 0x0000280e020f7981 */ /* 0x000f22000c1e1900 */
[----:B-----5:R-:W-:Y:S01]  /*0e00*/  FFMA R19, R19, R18, R16 ;  /* 0x0000001213137223 */ /* 0x020fe20000000010 */
[C---:B---3--:R-:W-:Y:S01]  /*0e10*/  FFMA R14, R17.reuse, R22, R14 ;  /* 0x00000016110e7223 */ /* 0x048fe2000000000e */
[C---:B------:R-:W-:Y:S02]  /*0e20*/  FFMA R24, R17.reuse, R24, R29 ;  /* 0x0000001811187223 */ /* 0x040fe4000000001d */
[----:B------:R-:W-:Y:S01]  /*0e30*/  FFMA R26, R17, R26, R19 ;  /* 0x0000001a111a7223 */ /* 0x000fe20000000013 */
[C---:B------:R-:W-:Y:S01]  /*0e40*/  FFMA R25, R12.reuse, R25, R14 ;  /* 0x000000190c197223 */ /* 0x040fe2000000000e */
[----:B------:R-:W-:Y:S01]  /*0e50*/  FFMA R24, R12, R23, R24 ;  /* 0x000000170c187223 */ /* 0x000fe20000000018 */
[----:B------:R-:W-:Y:S02]  /*0e60*/  IADD3 R10, PT, PT, R10, 0x4, RZ ;  /* 0x000000040a0a7810 */ /* 0x000fe40007ffe0ff */
[----:B------:R-:W-:Y:S01]  /*0e70*/  FFMA R14, R20, R27, R25 ;  /* 0x0000001b140e7223 */ /* 0x000fe20000000019 */
[----:B--2---:R-:W-:Y:S01]  /*0e80*/  FFMA R26, R12, R21, R26 ;  /* 0x000000150c1a7223 */ /* 0x004fe2000000001a */
[----:B----4-:R-:W-:-:S03]  /*0e90*/  FFMA R15, R20, R15, R24 ;  /* 0x0000000f140f7223 */ /* 0x010fc60000000018 */
[----:B------:R-:W-:-:S07]  /*0ea0*/  FFMA R16, R20, R5, R26 ;  /* 0x0000000514107223 */ /* 0x000fce000000001a */
.L_x_17:
[----:B------:R-:W-:Y:S05]  /*0eb0*/  @!P3 BRA `(.L_x_16) ;  /* 0x0000000000a4b947 */ /* 0x000fea0003800000 */
[----:B------:R-:W-:Y:S02]  /*0ec0*/  ISETP.NE.AND P2, PT, R11, 0x1, PT ;  /* 0x000000010b00780c */ /* 0x000fe40003f45270 */
[----:B------:R-:W-:-:S04]  /*0ed0*/  LOP3.LUT R2, R7, 0x1, RZ, 0xc0, !PT ;  /* 0x0000000107027812 */ /* 0x000fc800078ec0ff */
[----:B------:R-:W-:-:S07]  /*0ee0*/  ISETP.NE.U32.AND P3, PT, R2, 0x1, PT ;  /* 0x000000010200780c */ /* 0x000fce0003f65070 */
[----:B------:R-:W-:Y:S06]  /*0ef0*/  @!P2 BRA `(.L_x_18) ;  /* 0x000000000058a947 */ /* 0x000fec0003800000 */
[----:B------:R-:W0:Y:S01]  /*0f00*/  LDC.64 R4, c[0x0][0x398] ;  /* 0x0000e600ff047b82 */ /* 0x000e220000000a00 */
[----:B------:R-:W-:Y:S02]  /*0f10*/  IADD3 R11, PT, PT, R13, R10, RZ ;  /* 0x0000000a0d0b7210 */ /* 0x000fe40007ffe0ff */
[----:B------:R-:W-:Y:S02]  /*0f20*/  IADD3 R17, PT, PT, R10, UR13, RZ ;  /* 0x0000000d0a117c10 */ /* 0x000fe4000fffe0ff */
[----:B------:R-:W-:-:S03]  /*0f30*/  LEA R11, R11, R11, 0x1 ;  /* 0x0000000b0b0b7211 */ /* 0x000fc600078e08ff */
[----:B------:R-:W1:Y:S01]  /*0f40*/  LDC.64 R2, c[0x0][0x380] ;  /* 0x0000e000ff027b82 */ /* 0x000e620000000a00 */
[----:B0-----:R-:W-:-:S05]  /*0f50*/  IMAD.WIDE R4, R17, 0x4, R4 ;  /* 0x0000000411047825 */ /* 0x001fca00078e0204 */
[----:B------:R-:W2:Y:S01]  /*0f60*/  LDG.E R19, desc[UR14][R4.64+0x4] ;  /* 0x0000040e04137981 */ /* 0x000ea2000c1e1900 */
[----:B-1----:R-:W-:-:S03]  /*0f70*/  IMAD.WIDE R2, R11, 0x4, R2 ;  /* 0x000000040b027825 */ /* 0x002fc600078e0202 */
[----:B------:R-:W3:Y:S04]  /*0f80*/  LDG.E R11, desc[UR14][R4.64] ;  /* 0x0000000e040b7981 */ /* 0x000ee8000c1e1900 */
[----:B------:R-:W3:Y:S04]  /*0f90*/  LDG.E R12, desc[UR14][R2.64+0x8] ;  /* 0x0000080e020c7981 */ /* 0x000ee8000c1e1900 */
[----:B------:R-:W4:Y:S04]  /*0fa0*/  LDG.E R18, desc[UR14][R2.64+0x4] ;  /* 0x0000040e02127981 */ /* 0x000f28000c1e1900 */
[----:B------:R-:W5:Y:S04]  /*0fb0*/  LDG.E R17, desc[UR14][R2.64] ;  /* 0x0000000e02117981 */ /* 0x000f68000c1e1900 */
[----:B------:R-:W2:Y:S04]  /*0fc0*/  LDG.E R20, desc[UR14][R2.64+0x14] ;  /* 0x0000140e02147981 */ /* 0x000ea8000c1e1900 */
[----:B------:R-:W2:Y:S04]  /*0fd0*/  LDG.E R22, desc[UR14][R2.64+0x10] ;  /* 0x0000100e02167981 */ /* 0x000ea8000c1e1900 */
[----:B------:R-:W2:Y:S01]  /*0fe0*/  LDG.E R21, desc[UR14][R2.64+0xc] ;  /* 0x00000c0e02157981 */ /* 0x000ea2000c1e1900 */
[----:B------:R-:W-:Y:S01]  /*0ff0*/  IADD3 R10, PT, PT, R10, 0x2, RZ ;  /* 0x000000020a0a7810 */ /* 0x000fe20007ffe0ff */
[C---:B---3--:R-:W-:Y:S01]  /*1000*/  FFMA R12, R11.reuse, R12, R14 ;  /* 0x0000000c0b0c7223 */ /* 0x048fe2000000000e */
[C---:B----4-:R-:W-:Y:S01]  /*1010*/  FFMA R15, R11.reuse, R18, R15 ;  /* 0x000000120b0f7223 */ /* 0x050fe2000000000f */
[----:B-----5:R-:W-:-:S02]  /*1020*/  FFMA R16, R11, R17, R16 ;  /* 0x000000110b107223 */ /* 0x020fc40000000010 */
[C---:B--2---:R-:W-:Y:S01]  /*1030*/  FFMA R14, R19.reuse, R20, R12 ;  /* 0x00000014130e7223 */ /* 0x044fe2000000000c */
[C---:B------:R-:W-:Y:S01]  /*1040*/  FFMA R15, R19.reuse, R22, R15 ;  /* 0x00000016130f7223 */ /* 0x040fe2000000000f */
[----:B------:R-:W-:-:S07]  /*1050*/  FFMA R16, R19, R21, R16 ;  /* 0x0000001513107223 */ /* 0x000fce0000000010 */
.L_x_18:
[----:B------:R-:W-:Y:S05]  /*1060*/  @!P3 BRA `(.L_x_16) ;  /* 0x000000000038b947 */ /* 0x000fea0003800000 */
[----:B------:R-:W0:Y:S01]  /*1070*/  LDC.64 R4, c[0x0][0x398] ;  /* 0x0000e600ff047b82 */ /* 0x000e220000000a00 */
[----:B------:R-:W-:Y:S02]  /*1080*/  IADD3 R13, PT, PT, R13, R10, RZ ;  /* 0x0000000a0d0d7210 */ /* 0x000fe40007ffe0ff */
[----:B------:R-:W-:-:S03]  /*1090*/  IADD3 R11, PT, PT, R10, UR13, RZ ;  /* 0x0000000d0a0b7c10 */ /* 0x000fc6000fffe0ff */
[----:B------:R-:W-:Y:S02]  /*10a0*/  IMAD R13, R13, 0x3, RZ ;  /* 0x000000030d0d7824 */ /* 0x000fe400078e02ff */
[----:B------:R-:W1:Y:S01]  /*10b0*/  LDC.64 R2, c[0x0][0x380] ;  /* 0x0000e000ff027b82 */ /* 0x000e620000000a00 */
[----:B0-----:R-:W-:-:S06]  /*10c0*/  IMAD.WIDE R4, R11, 0x4, R4 ;  /* 0x000000040b047825 */ /* 0x001fcc00078e0204 */
[----:B------:R-:W2:Y:S01]  /*10d0*/  LDG.E R5, desc[UR14][R4.64] ;  /* 0x0000000e04057981 */ /* 0x000ea2000c1e1900 */
[----:B-1----:R-:W-:-:S05]  /*10e0*/  IMAD.WIDE R2, R13, 0x4, R2 ;  /* 0x000000040d027825 */ /* 0x002fca00078e0202 */
[----:B------:R-:W2:Y:S04]  /*10f0*/  LDG.E R10, desc[UR14][R2.64+0x8] ;  /* 0x0000080e020a7981 */ /* 0x000ea8000c1e1900 */
[----:B------:R-:W3:Y:S04]  /*1100*/  LDG.E R12, desc[UR14][R2.64+0x4] ;  /* 0x0000040e020c7981 */ /* 0x000ee8000c1e1900 */
[----:B------:R-:W4:Y:S01]  /*1110*/  LDG.E R11, desc[UR14][R2.64] ;  /* 0x0000000e020b7981 */ /* 0x000f22000c1e1900 */
[C---:B--2---:R-:W-:Y:S01]  /*1120*/  FFMA R14, R5.reuse, R10, R14 ;  /* 0x0000000a050e7223 */ /* 0x044fe2000000000e */
[C---:B---3--:R-:W-:Y:S01]  /*1130*/  FFMA R15, R5.reuse, R12, R15 ;  /* 0x0000000c050f7223 */ /* 0x048fe2000000000f */
[----:B----4-:R-:W-:-:S07]  /*1140*/  FFMA R16, R5, R11, R16 ;  /* 0x0000000b05107223 */ /* 0x010fce0000000010 */
.L_x_16:
[----:B------:R-:W-:Y:S05]  /*1150*/  @P1 BRA `(.L_x_19) ;  /* 0xfffffff400541947 */ /* 0x000fea000383ffff */
[----:B------:R-:W0:Y:S01]  /*1160*/  LDC.64 R2, c[0x0][0x388] ;  /* 0x0000e200ff027b82 */ /* 0x000e220000000a00 */
[----:B------:R-:W-:-:S05]  /*1170*/  IMAD R4, R6, UR17, R9 ;  /* 0x0000001106047c24 */ /* 0x000fca000f8e0209 */
[----:B------:R-:W-:-:S05]  /*1180*/  LEA R5, R4, R4, 0x1 ;  /* 0x0000000404057211 */ /* 0x000fca00078e08ff */
[----:B0-----:R-:W-:-:S05]  /*1190*/  IMAD.WIDE R2, R5, 0x4, R2 ;  /* 0x0000000405027825 */ /* 0x001fca00078e0202 */
[----:B------:R0:W-:Y:S04]  /*11a0*/  STG.E desc[UR14][R2.64+0x8], R14 ;  /* 0x0000080e02007986 */ /* 0x0001e8000c10190e */
[----:B------:R0:W-:Y:S04]  /*11b0*/  STG.E desc[UR14][R2.64+0x4], R15 ;  /* 0x0000040f02007986 */ /* 0x0001e8000c10190e */
[----:B------:R0:W-:Y:S02]  /*11c0*/  STG.E desc[UR14][R2.64], R16 ;  /* 0x0000001002007986 */ /* 0x0001e4000c10190e */
.L_x_13:
[----:B------:R-:W-:Y:S05]  /*11d0*/  BSYNC.RECONVERGENT B1 ;  /* 0x0000000000017941 */ /* 0x000fea0003800200 */
.L_x_12:
[----:B------:R-:W1:Y:S01]  /*11e0*/  LDCU UR10, c[0x0][0x390] ;  /* 0x00007200ff0a77ac */ /* 0x000e620008000800 */
[----:B------:R-:W-:-:S04]  /*11f0*/  IADD3 R9, PT, PT, R9, UR6, RZ ;  /* 0x0000000609097c10 */ /* 0x000fc8000fffe0ff */
[----:B-1----:R-:W-:-:S13]  /*1200*/  ISETP.GE.AND P1, PT, R9, UR10, PT ;  /* 0x0000000a09007c0c */ /* 0x002fda000bf26270 */
[----:B------:R-:W-:Y:S05]  /*1210*/  @!P1 BRA `(.L_x_20) ;  /* 0xfffffff400089947 */ /* 0x000fea000383ffff */
.L_x_11:
[----:B------:R-:W-:Y:S05]  /*1220*/  BSYNC.RECONVERGENT B0 ;  /* 0x0000000000007941 */ /* 0x000fea0003800200 */
.L_x_10:
[----:B------:R-:W1:Y:S01]  /*1230*/  LDCU UR10, c[0x0][0x394] ;  /* 0x00007280ff0a77ac */ /* 0x000e620008000800 */
[----:B------:R-:W-:-:S04]  /*1240*/  IADD3 R6, PT, PT, R6, UR7, RZ ;  /* 0x0000000706067c10 */ /* 0x000fc8000fffe0ff */
[----:B-1----:R-:W-:-:S13]  /*1250*/  ISETP.GE.AND P0, PT, R6, UR10, PT ;  /* 0x0000000a06007c0c */ /* 0x002fda000bf06270 */
[----:B------:R-:W-:Y:S05]  /*1260*/  @!P0 BRA `(.L_x_21) ;  /* 0xfffffff000d88947 */ /* 0x000fea000383ffff */
[----:B------:R-:W-:Y:S05]  /*1270*/  EXIT ;  /* 0x000000000000794d */ /* 0x000fea0003800000 */
.L_x_22:
[----:B------:R-:W-:-:S00]  /*1280*/  BRA `(.L_x_22) ;  /* 0xfffffffc00fc7947 */ /* 0x000fc0000383ffff */
[----:B------:R-:W-:-:S00]  /*1290*/  NOP ;  /* 0x0000000000007918 */ /* 0x000fc00000000000 */
        /* <DEDUP_REMOVED lines=14> */
.L_x_23:


//--------------------- .nv.shared.reserved.0     --------------------------
	.section	.nv.shared.reserved.0,"aw",@nobits
	.weak		__nv_reservedSMEM_offset_0_alias
	.size		__nv_reservedSMEM_offset_0_alias, 0, 64
	.other		__nv_reservedSMEM_offset_0_alias,@"STO_CUDA_RESERVED_SHARED STV_DEFAULT"
__nv_reservedSMEM_offset_0_alias:
	.zero		0
	.zero		64


//--------------------- .nv.constant0._Z11convolveGPUPKfPfiiS0_ii --------------------------
	.section	.nv.constant0._Z11convolveGPUPKfPfiiS0_ii,"a",@progbits
	.sectionflags	@""
	.align	4
.nv.constant0._Z11convolveGPUPKfPfiiS0_ii:
	.zero		936


//--------------------- SYMBOLS --------------------------

	.type		.nv.reservedSmem.offset0,@object
	.size		.nv.reservedSmem.offset0,0x4
